//
// Generated by NVIDIA NVVM Compiler
//
// Compiler Build ID: CL-36424714
// Cuda compilation tools, release 13.0, V13.0.88
// Based on NVVM 20.0.0
//

.version 9.0
.target sm_100
.address_size 64

	// .globl	_Z6reduceILj32768ELj128EEvPfS0_
// _ZZ6reduceILj32768ELj128EEvPfS0_E6shared has been demoted

.visible .entry _Z6reduceILj32768ELj128EEvPfS0_(
	.param .u64 .ptr .align 1 _Z6reduceILj32768ELj128EEvPfS0__param_0,
	.param .u64 .ptr .align 1 _Z6reduceILj32768ELj128EEvPfS0__param_1
)
{
	.reg .pred 	%p<6>;
	.reg .b32 	%r<12>;
	.reg .b32 	%f<74>;
	.reg .b64 	%rd<13>;
	// demoted variable
	.shared .align 4 .b8 _ZZ6reduceILj32768ELj128EEvPfS0_E6shared[1024];
	ld.param.u64 	%rd5, [_Z6reduceILj32768ELj128EEvPfS0__param_0];
	ld.param.u64 	%rd4, [_Z6reduceILj32768ELj128EEvPfS0__param_1];
	cvta.to.global.u64 	%rd6, %rd5;
	mov.u32 	%r1, %ctaid.x;
	shl.b32 	%r7, %r1, 15;
	mov.u32 	%r2, %tid.x;
	shl.b32 	%r8, %r2, 2;
	mov.u32 	%r9, _ZZ6reduceILj32768ELj128EEvPfS0_E6shared;
	add.s32 	%r3, %r9, %r8;
	mov.b32 	%r11, 0;
	st.volatile.shared.u32 	[%r3], %r11;
	or.b32  	%r10, %r2, %r7;
	mul.wide.u32 	%rd7, %r10, 4;
	add.s64 	%rd8, %rd7, %rd6;
	add.s64 	%rd12, %rd8, 8192;
$L__BB0_1:
	ld.global.f32 	%f1, [%rd12+-8192];
	ld.volatile.shared.f32 	%f2, [%r3];
	add.f32 	%f3, %f1, %f2;
	st.volatile.shared.f32 	[%r3], %f3;
	ld.global.f32 	%f4, [%rd12+-7168];
	ld.volatile.shared.f32 	%f5, [%r3];
	add.f32 	%f6, %f4, %f5;
	st.volatile.shared.f32 	[%r3], %f6;
	ld.global.f32 	%f7, [%rd12+-6144];
	ld.volatile.shared.f32 	%f8, [%r3];
	add.f32 	%f9, %f7, %f8;
	st.volatile.shared.f32 	[%r3], %f9;
	ld.global.f32 	%f10, [%rd12+-5120];
	ld.volatile.shared.f32 	%f11, [%r3];
	add.f32 	%f12, %f10, %f11;
	st.volatile.shared.f32 	[%r3], %f12;
	ld.global.f32 	%f13, [%rd12+-4096];
	ld.volatile.shared.f32 	%f14, [%r3];
	add.f32 	%f15, %f13, %f14;
	st.volatile.shared.f32 	[%r3], %f15;
	ld.global.f32 	%f16, [%rd12+-3072];
	ld.volatile.shared.f32 	%f17, [%r3];
	add.f32 	%f18, %f16, %f17;
	st.volatile.shared.f32 	[%r3], %f18;
	ld.global.f32 	%f19, [%rd12+-2048];
	ld.volatile.shared.f32 	%f20, [%r3];
	add.f32 	%f21, %f19, %f20;
	st.volatile.shared.f32 	[%r3], %f21;
	ld.global.f32 	%f22, [%rd12+-1024];
	ld.volatile.shared.f32 	%f23, [%r3];
	add.f32 	%f24, %f22, %f23;
	st.volatile.shared.f32 	[%r3], %f24;
	ld.global.f32 	%f25, [%rd12];
	ld.volatile.shared.f32 	%f26, [%r3];
	add.f32 	%f27, %f25, %f26;
	st.volatile.shared.f32 	[%r3], %f27;
	ld.global.f32 	%f28, [%rd12+1024];
	ld.volatile.shared.f32 	%f29, [%r3];
	add.f32 	%f30, %f28, %f29;
	st.volatile.shared.f32 	[%r3], %f30;
	ld.global.f32 	%f31, [%rd12+2048];
	ld.volatile.shared.f32 	%f32, [%r3];
	add.f32 	%f33, %f31, %f32;
	st.volatile.shared.f32 	[%r3], %f33;
	ld.global.f32 	%f34, [%rd12+3072];
	ld.volatile.shared.f32 	%f35, [%r3];
	add.f32 	%f36, %f34, %f35;
	st.volatile.shared.f32 	[%r3], %f36;
	ld.global.f32 	%f37, [%rd12+4096];
	ld.volatile.shared.f32 	%f38, [%r3];
	add.f32 	%f39, %f37, %f38;
	st.volatile.shared.f32 	[%r3], %f39;
	ld.global.f32 	%f40, [%rd12+5120];
	ld.volatile.shared.f32 	%f41, [%r3];
	add.f32 	%f42, %f40, %f41;
	st.volatile.shared.f32 	[%r3], %f42;
	ld.global.f32 	%f43, [%rd12+6144];
	ld.volatile.shared.f32 	%f44, [%r3];
	add.f32 	%f45, %f43, %f44;
	st.volatile.shared.f32 	[%r3], %f45;
	ld.global.f32 	%f46, [%rd12+7168];
	ld.volatile.shared.f32 	%f47, [%r3];
	add.f32 	%f48, %f46, %f47;
	st.volatile.shared.f32 	[%r3], %f48;
	add.s32 	%r11, %r11, 16;
	add.s64 	%rd12, %rd12, 16384;
	setp.ne.s32 	%p1, %r11, 128;
	@%p1 bra 	$L__BB0_1;
	bar.sync 	0;
	setp.gt.u32 	%p2, %r2, 127;
	@%p2 bra 	$L__BB0_4;
	ld.volatile.shared.f32 	%f49, [%r3+512];
	ld.volatile.shared.f32 	%f50, [%r3];
	add.f32 	%f51, %f49, %f50;
	st.volatile.shared.f32 	[%r3], %f51;
$L__BB0_4:
	bar.sync 	0;
	setp.gt.u32 	%p3, %r2, 63;
	@%p3 bra 	$L__BB0_6;
	ld.volatile.shared.f32 	%f52, [%r3+256];
	ld.volatile.shared.f32 	%f53, [%r3];
	add.f32 	%f54, %f52, %f53;
	st.volatile.shared.f32 	[%r3], %f54;
$L__BB0_6:
	bar.sync 	0;
	setp.gt.u32 	%p4, %r2, 31;
	@%p4 bra 	$L__BB0_9;
	ld.volatile.shared.f32 	%f55, [%r3+128];
	ld.volatile.shared.f32 	%f56, [%r3];
	add.f32 	%f57, %f55, %f56;
	st.volatile.shared.f32 	[%r3], %f57;
	ld.volatile.shared.f32 	%f58, [%r3+64];
	ld.volatile.shared.f32 	%f59, [%r3];
	add.f32 	%f60, %f58, %f59;
	st.volatile.shared.f32 	[%r3], %f60;
	ld.volatile.shared.f32 	%f61, [%r3+32];
	ld.volatile.shared.f32 	%f62, [%r3];
	add.f32 	%f63, %f61, %f62;
	st.volatile.shared.f32 	[%r3], %f63;
	ld.volatile.shared.f32 	%f64, [%r3+16];
	ld.volatile.shared.f32 	%f65, [%r3];
	add.f32 	%f66, %f64, %f65;
	st.volatile.shared.f32 	[%r3], %f66;
	ld.volatile.shared.f32 	%f67, [%r3+8];
	ld.volatile.shared.f32 	%f68, [%r3];
	add.f32 	%f69, %f67, %f68;
	st.volatile.shared.f32 	[%r3], %f69;
	ld.volatile.shared.f32 	%f70, [%r3+4];
	ld.volatile.shared.f32 	%f71, [%r3];
	add.f32 	%f72, %f70, %f71;
	st.volatile.shared.f32 	[%r3], %f72;
	setp.ne.s32 	%p5, %r2, 0;
	@%p5 bra 	$L__BB0_9;
	ld.volatile.shared.f32 	%f73, [_ZZ6reduceILj32768ELj128EEvPfS0_E6shared];
	cvta.to.global.u64 	%rd9, %rd4;
	mul.wide.u32 	%rd10, %r1, 4;
	add.s64 	%rd11, %rd9, %rd10;
	st.global.f32 	[%rd11], %f73;
$L__BB0_9:
	ret;

}


// ===== COMPILED SASS (sm_100) =====

	.target	sm_100

	.elftype	@"ET_EXEC"


//--------------------- .note.nv.tkinfo           --------------------------
	.section	.note.nv.tkinfo,"",@"SHT_NOTE"
	.sectionflags	@"SHF_NOTE_NV_TKINFO"
	.tkinfo
        /*0018*/ 	.word	0x00000002
        /*0030*/ 	.string	""
        /*0030*/ 	.string	"ptxas"
        /*0030*/ 	.string	"Cuda compilation tools, release 13.0, V13.0.88"
        /*0030*/ 	.string	"Build cuda_13.0.r13.0/compiler.36424714_0"
        /*0030*/ 	.string	"-arch sm_100 -m 64 "



//--------------------- .note.nv.cuinfo           --------------------------
	.section	.note.nv.cuinfo,"",@"SHT_NOTE"
	.sectionflags	@"SHF_NOTE_NV_CUINFO"
        /*0018*/ 	.short	0x0002
        /*001a*/ 	.short	0x0064
        /*001c*/ 	.short	0x0082
	.zero		2


//--------------------- .nv.info                  --------------------------
	.section	.nv.info,"",@"SHT_CUDA_INFO"
	.align	4


	//----- nvinfo : EIATTR_REGCOUNT
	.align		4
        /*0000*/ 	.byte	0x04, 0x2f
        /*0002*/ 	.short	(.L_1 - .L_0)
	.align		4
.L_0:
        /*0004*/ 	.word	index@(_Z6reduceILj32768ELj128EEvPfS0_)
        /*0008*/ 	.word	0x00000015


	//----- nvinfo : EIATTR_FRAME_SIZE
	.align		4
.L_1:
        /*000c*/ 	.byte	0x04, 0x11
        /*000e*/ 	.short	(.L_3 - .L_2)
	.align		4
.L_2:
        /*0010*/ 	.word	index@(_Z6reduceILj32768ELj128EEvPfS0_)
        /*0014*/ 	.word	0x00000000


	//----- nvinfo : EIATTR_MIN_STACK_SIZE
	.align		4
.L_3:
        /*0018*/ 	.byte	0x04, 0x12
        /*001a*/ 	.short	(.L_5 - .L_4)
	.align		4
.L_4:
        /*001c*/ 	.word	index@(_Z6reduceILj32768ELj128EEvPfS0_)
        /*0020*/ 	.word	0x00000000
.L_5:


//--------------------- .nv.compat                --------------------------
	.section	.nv.compat,"",@"SHT_CUDA_COMPAT_INFO"
	.align	4
        /*0000*/ 	.byte	0x02, 0x09, 0x00, 0x00, 0x02, 0x02, 0x01, 0x00, 0x02, 0x05, 0x05, 0x00, 0x03, 0x07, 0x01, 0x01
        /*0010*/ 	.byte	0x02, 0x03, 0x00, 0x00, 0x02, 0x06, 0x01, 0x00, 0x04, 0x0b, 0x08, 0x00, 0x09, 0x00, 0x00, 0x00
        /*0020*/ 	.byte	0x00, 0x00, 0x00, 0x00


//--------------------- .nv.info._Z6reduceILj32768ELj128EEvPfS0_ --------------------------
	.section	.nv.info._Z6reduceILj32768ELj128EEvPfS0_,"",@"SHT_CUDA_INFO"
	.sectionflags	@""
	.align	4


	//----- nvinfo : EIATTR_CUDA_API_VERSION
	.align		4
        /*0000*/ 	.byte	0x04, 0x37
        /*0002*/ 	.short	(.L_7 - .L_6)
.L_6:
        /*0004*/ 	.word	0x00000082


	//----- nvinfo : EIATTR_KPARAM_INFO
	.align		4
.L_7:
        /*0008*/ 	.byte	0x04, 0x17
        /*000a*/ 	.short	(.L_9 - .L_8)
.L_8:
        /*000c*/ 	.word	0x00000000
        /*0010*/ 	.short	0x0001
        /*0012*/ 	.short	0x0008
        /*0014*/ 	.byte	0x00, 0xf5, 0x21, 0x00


	//----- nvinfo : EIATTR_KPARAM_INFO
	.align		4
.L_9:
        /*0018*/ 	.byte	0x04, 0x17
        /*001a*/ 	.short	(.L_11 - .L_10)
.L_10:
        /*001c*/ 	.word	0x00000000
        /*0020*/ 	.short	0x0000
        /*0022*/ 	.short	0x0000
        /*0024*/ 	.byte	0x00, 0xf5, 0x21, 0x00


	//----- nvinfo : EIATTR_SPARSE_MMA_MASK
	.align		4
.L_11:
        /*0028*/ 	.byte	0x03, 0x50
        /*002a*/ 	.short	0x0000


	//----- nvinfo : EIATTR_MAXREG_COUNT
	.align		4
        /*002c*/ 	.byte	0x03, 0x1b
        /*002e*/ 	.short	0x00ff


	//----- nvinfo : EIATTR_NUM_BARRIERS
	.align		4
        /*0030*/ 	.byte	0x02, 0x4c
        /*0032*/ 	.byte	0x01
	.zero		1


	//----- nvinfo : EIATTR_MERCURY_ISA_VERSION
	.align		4
        /*0034*/ 	.byte	0x03, 0x5f
        /*0036*/ 	.short	0x0101


	//----- nvinfo : EIATTR_VRC_CTA_INIT_COUNT
	.align		4
        /*0038*/ 	.byte	0x02, 0x4a
	.zero		1
	.zero		1


	//----- nvinfo : EIATTR_EXIT_INSTR_OFFSETS
	.align		4
        /*003c*/ 	.byte	0x04, 0x1c
        /*003e*/ 	.short	(.L_13 - .L_12)


	//   ....[0]....
.L_12:
        /*0040*/ 	.word	0x00000630


	//   ....[1]....
        /*0044*/ 	.word	0x000007d0


	//   ....[2]....
        /*0048*/ 	.word	0x00000820


	//----- nvinfo : EIATTR_CBANK_PARAM_SIZE
	.align		4
.L_13:
        /*004c*/ 	.byte	0x03, 0x19
        /*004e*/ 	.short	0x0010


	//----- nvinfo : EIATTR_PARAM_CBANK
	.align		4
        /*0050*/ 	.byte	0x04, 0x0a
        /*0052*/ 	.short	(.L_15 - .L_14)
	.align		4
.L_14:
        /*0054*/ 	.word	index@(.nv.constant0._Z6reduceILj32768ELj128EEvPfS0_)
        /*0058*/ 	.short	0x0380
        /*005a*/ 	.short	0x0010


	//----- nvinfo : EIATTR_SW_WAR
	.align		4
.L_15:
        /*005c*/ 	.byte	0x04, 0x36
        /*005e*/ 	.short	(.L_17 - .L_16)
.L_16:
        /*0060*/ 	.word	0x00000008
.L_17:


//--------------------- .nv.callgraph             --------------------------
	.section	.nv.callgraph,"",@"SHT_CUDA_CALLGRAPH"
	.align	4
	.sectionentsize	8
	.align		4
        /*0000*/ 	.word	0x00000000
	.align		4
        /*0004*/ 	.word	0xffffffff
	.align		4
        /*0008*/ 	.word	0x00000000
	.align		4
        /*000c*/ 	.word	0xfffffffe
	.align		4
        /*0010*/ 	.word	0x00000000
	.align		4
        /*0014*/ 	.word	0xfffffffd
	.align		4
        /*0018*/ 	.word	0x00000000
	.align		4
        /*001c*/ 	.word	0xfffffffc


//--------------------- .text._Z6reduceILj32768ELj128EEvPfS0_ --------------------------
	.section	.text._Z6reduceILj32768ELj128EEvPfS0_,"ax",@progbits
	.align	128
        .global         _Z6reduceILj32768ELj128EEvPfS0_
        .type           _Z6reduceILj32768ELj128EEvPfS0_,@function
        .size           _Z6reduceILj32768ELj128EEvPfS0_,(.L_x_2 - _Z6reduceILj32768ELj128EEvPfS0_)
        .other          _Z6reduceILj32768ELj128EEvPfS0_,@"STO_CUDA_ENTRY STV_DEFAULT"
_Z6reduceILj32768ELj128EEvPfS0_:
.text._Z6reduceILj32768ELj128EEvPfS0_:
[----:B------:R-:W-:Y:S01]  /*0000*/  LDC R1, c[0x0][0x37c] ;  /* 0x0000df00ff017b82 */ /* 0x000fe20000000800 */
[----:B------:R-:W0:Y:S07]  /*0010*/  S2R R4, SR_TID.X ;  /* 0x0000000000047919 */ /* 0x000e2e0000002100 */
[----:B------:R-:W1:Y:S01]  /*0020*/  S2UR UR5, SR_CgaCtaId ;  /* 0x00000000000579c3 */ /* 0x000e620000008800 */
[----:B------:R-:W-:Y:S01]  /*0030*/  UMOV UR4, 0x400 ;  /* 0x0000040000047882 */ /* 0x000fe20000000000 */
[----:B------:R-:W2:Y:S01]  /*0040*/  LDCU.64 UR6, c[0x0][0x358] ;  /* 0x00006b00ff0677ac */ /* 0x000ea20008000a00 */
[----:B------:R-:W3:Y:S05]  /*0050*/  S2R R0, SR_CTAID.X ;  /* 0x0000000000007919 */ /* 0x000eea0000002500 */
[----:B------:R-:W4:Y:S01]  /*0060*/  LDC.64 R2, c[0x0][0x380] ;  /* 0x0000e000ff027b82 */ /* 0x000f220000000a00 */
[----:B-1----:R-:W-:-:S03]  /*0070*/  ULEA UR5, UR5, UR4, 0x18 ;  /* 0x0000000405057291 */ /* 0x002fc6000f8ec0ff */
[----:B------:R-:W-:-:S03]  /*0080*/  UMOV UR4, URZ ;  /* 0x000000ff00047c82 */ /* 0x000fc60008000000 */
[----:B0-----:R-:W-:Y:S02]  /*0090*/  LEA R5, R4, UR5, 0x2 ;  /* 0x0000000504057c11 */ /* 0x001fe4000f8e10ff */
[----:B---3--:R-:W-:-:S03]  /*00a0*/  SHF.L.U32 R7, R0, 0xf, RZ ;  /* 0x0000000f00077819 */ /* 0x008fc600000006ff */
[----:B------:R0:W-:Y:S01]  /*00b0*/  STS [R5], RZ ;  /* 0x000000ff05007388 */ /* 0x0001e20000000800 */
[----:B------:R-:W-:-:S05]  /*00c0*/  LOP3.LUT R7, R4, R7, RZ, 0xfc, !PT ;  /* 0x0000000704077212 */ /* 0x000fca00078efcff */
[----:B----4-:R-:W-:-:S03]  /*00d0*/  IMAD.WIDE.U32 R2, R7, 0x4, R2 ;  /* 0x0000000407027825 */ /* 0x010fc600078e0002 */
[----:B------:R-:W-:-:S04]  /*00e0*/  IADD3 R2, P0, PT, R2, 0x2000, RZ ;  /* 0x0000200002027810 */ /* 0x000fc80007f1e0ff */
[----:B0-2---:R-:W-:-:S09]  /*00f0*/  IADD3.X R3, PT, PT, RZ, R3, RZ, P0, !PT ;  /* 0x00000003ff037210 */ /* 0x005fd200007fe4ff */
.L_x_0:
[----:B------:R-:W2:Y:S04]  /*0100*/  LDG.E R7, desc[UR6][R2.64+-0x2000] ;  /* 0xffe0000602077981 */ /* 0x000ea8000c1e1900 */
[----:B------:R-:W3:Y:S04]  /*0110*/  LDG.E R9, desc[UR6][R2.64+-0x1c00] ;  /* 0xffe4000602097981 */ /* 0x000ee8000c1e1900 */
[----:B------:R-:W4:Y:S04]  /*0120*/  LDG.E R11, desc[UR6][R2.64+-0x1800] ;  /* 0xffe80006020b7981 */ /* 0x000f28000c1e1900 */
[----:B------:R-:W5:Y:S04]  /*0130*/  LDG.E R13, desc[UR6][R2.64+-0x1400] ;  /* 0xffec0006020d7981 */ /* 0x000f68000c1e1900 */
[----:B------:R-:W5:Y:S04]  /*0140*/  LDG.E R15, desc[UR6][R2.64+-0x1000] ;  /* 0xfff00006020f7981 */ /* 0x000f68000c1e1900 */
[----:B------:R-:W5:Y:S04]  /*0150*/  LDG.E R17, desc[UR6][R2.64+-0xc00] ;  /* 0xfff4000602117981 */ /* 0x000f68000c1e1900 */
[----:B------:R-:W2:Y:S04]  /*0160*/  LDS R8, [R5] ;  /* 0x0000000005087984 */ /* 0x000ea80000000800 */
[----:B------:R-:W5:Y:S01]  /*0170*/  LDG.E R6, desc[UR6][R2.64+-0x800] ;  /* 0xfff8000602067981 */ /* 0x000f62000c1e1900 */
[----:B0-2---:R-:W-:-:S03]  /*0180*/  FADD R10, R7, R8 ;  /* 0x00000008070a7221 */ /* 0x005fc60000000000 */
[----:B------:R-:W2:Y:S04]  /*0190*/  LDG.E R7, desc[UR6][R2.64+-0x400] ;  /* 0xfffc000602077981 */ /* 0x000ea8000c1e1900 */
[----:B------:R0:W-:Y:S04]  /*01a0*/  STS [R5], R10 ;  /* 0x0000000a05007388 */ /* 0x0001e80000000800 */
[----:B------:R-:W3:Y:S04]  /*01b0*/  LDS R8, [R5] ;  /* 0x0000000005087984 */ /* 0x000ee80000000800 */
[----:B0-----:R-:W2:Y:S01]  /*01c0*/  LDG.E R10, desc[UR6][R2.64+0x800] ;  /* 0x00080006020a7981 */ /* 0x001ea2000c1e1900 */
[----:B---3--:R-:W-:-:S03]  /*01d0*/  FADD R12, R9, R8 ;  /* 0x00000008090c7221 */ /* 0x008fc60000000000 */
[----:B------:R-:W3:Y:S04]  /*01e0*/  LDG.E R8, desc[UR6][R2.64] ;  /* 0x0000000602087981 */ /* 0x000ee8000c1e1900 */
[----:B------:R-:W-:Y:S04]  /*01f0*/  STS [R5], R12 ;  /* 0x0000000c05007388 */ /* 0x000fe80000000800 */
[----:B------:R-:W4:Y:S04]  /*0200*/  LDS R14, [R5] ;  /* 0x00000000050e7984 */ /* 0x000f280000000800 */
[----:B------:R-:W3:Y:S01]  /*0210*/  LDG.E R9, desc[UR6][R2.64+0x400] ;  /* 0x0004000602097981 */ /* 0x000ee2000c1e1900 */
[----:B----4-:R-:W-:-:S05]  /*0220*/  FADD R14, R11, R14 ;  /* 0x0000000e0b0e7221 */ /* 0x010fca0000000000 */
[----:B------:R-:W-:Y:S04]  /*0230*/  STS [R5], R14 ;  /* 0x0000000e05007388 */ /* 0x000fe80000000800 */
[----:B------:R-:W5:Y:S02]  /*0240*/  LDS R16, [R5] ;  /* 0x0000000005107984 */ /* 0x000f640000000800 */
[----:B-----5:R-:W-:Y:S02]  /*0250*/  FADD R16, R13, R16 ;  /* 0x000000100d107221 */ /* 0x020fe40000000000 */
[----:B------:R-:W4:Y:S04]  /*0260*/  LDG.E R13, desc[UR6][R2.64+0xc00] ;  /* 0x000c0006020d7981 */ /* 0x000f28000c1e1900 */
[----:B------:R0:W-:Y:S04]  /*0270*/  STS [R5], R16 ;  /* 0x0000001005007388 */ /* 0x0001e80000000800 */
[----:B------:R-:W1:Y:S04]  /*0280*/  LDS R18, [R5] ;  /* 0x0000000005127984 */ /* 0x000e680000000800 */
[----:B0-----:R-:W5:Y:S01]  /*0290*/  LDG.E R16, desc[UR6][R2.64+0x1800] ;  /* 0x0018000602107981 */ /* 0x001f62000c1e1900 */
[----:B-1----:R-:W-:-:S03]  /*02a0*/  FADD R18, R15, R18 ;  /* 0x000000120f127221 */ /* 0x002fc60000000000 */
[----:B------:R-:W5:Y:S04]  /*02b0*/  LDG.E R15, desc[UR6][R2.64+0x1000] ;  /* 0x00100006020f7981 */ /* 0x000f68000c1e1900 */
[----:B------:R-:W-:Y:S04]  /*02c0*/  STS [R5], R18 ;  /* 0x0000001205007388 */ /* 0x000fe80000000800 */
[----:B------:R-:W0:Y:S02]  /*02d0*/  LDS R12, [R5] ;  /* 0x00000000050c7984 */ /* 0x000e240000000800 */
[----:B0-----:R-:W-:-:S02]  /*02e0*/  FADD R12, R17, R12 ;  /* 0x0000000c110c7221 */ /* 0x001fc40000000000 */
[----:B------:R0:W5:Y:S04]  /*02f0*/  LDG.E R17, desc[UR6][R2.64+0x1c00] ;  /* 0x001c000602117981 */ /* 0x000168000c1e1900 */
[----:B------:R-:W-:Y:S04]  /*0300*/  STS [R5], R12 ;  /* 0x0000000c05007388 */ /* 0x000fe80000000800 */
[----:B------:R-:W1:Y:S02]  /*0310*/  LDS R11, [R5] ;  /* 0x00000000050b7984 */ /* 0x000e640000000800 */
[----:B-1----:R-:W-:-:S02]  /*0320*/  FADD R6, R6, R11 ;  /* 0x0000000b06067221 */ /* 0x002fc40000000000 */
[----:B------:R-:W5:Y:S04]  /*0330*/  LDG.E R11, desc[UR6][R2.64+0x1400] ;  /* 0x00140006020b7981 */ /* 0x000f68000c1e1900 */
[----:B------:R-:W-:Y:S04]  /*0340*/  STS [R5], R6 ;  /* 0x0000000605007388 */ /* 0x000fe80000000800 */
[----:B------:R-:W2:Y:S02]  /*0350*/  LDS R14, [R5] ;  /* 0x00000000050e7984 */ /* 0x000ea40000000800 */
[----:B--2---:R-:W-:-:S05]  /*0360*/  FADD R14, R7, R14 ;  /* 0x0000000e070e7221 */ /* 0x004fca0000000000 */
[----:B------:R-:W-:Y:S04]  /*0370*/  STS [R5], R14 ;  /* 0x0000000e05007388 */ /* 0x000fe80000000800 */
[----:B------:R-:W3:Y:S02]  /*0380*/  LDS R7, [R5] ;  /* 0x0000000005077984 */ /* 0x000ee40000000800 */
[----:B---3--:R-:W-:-:S05]  /*0390*/  FADD R8, R8, R7 ;  /* 0x0000000708087221 */ /* 0x008fca0000000000 */
[----:B------:R-:W-:Y:S04]  /*03a0*/  STS [R5], R8 ;  /* 0x0000000805007388 */ /* 0x000fe80000000800 */
[----:B------:R-:W1:Y:S02]  /*03b0*/  LDS R12, [R5] ;  /* 0x00000000050c7984 */ /* 0x000e640000000800 */
[----:B-1----:R-:W-:-:S05]  /*03c0*/  FADD R12, R9, R12 ;  /* 0x0000000c090c7221 */ /* 0x002fca0000000000 */
[----:B------:R-:W-:Y:S04]  /*03d0*/  STS [R5], R12 ;  /* 0x0000000c05007388 */ /* 0x000fe80000000800 */
[----:B------:R-:W1:Y:S02]  /*03e0*/  LDS R7, [R5] ;  /* 0x0000000005077984 */ /* 0x000e640000000800 */
[----:B-1----:R-:W-:-:S05]  /*03f0*/  FADD R10, R10, R7 ;  /* 0x000000070a0a7221 */ /* 0x002fca0000000000 */
[----:B------:R-:W-:Y:S04]  /*0400*/  STS [R5], R10 ;  /* 0x0000000a05007388 */ /* 0x000fe80000000800 */
[----:B------:R-:W4:Y:S02]  /*0410*/  LDS R6, [R5] ;  /* 0x0000000005067984 */ /* 0x000f240000000800 */
[----:B----4-:R-:W-:-:S05]  /*0420*/  FADD R6, R13, R6 ;  /* 0x000000060d067221 */ /* 0x010fca0000000000 */
[----:B------:R-:W-:Y:S04]  /*0430*/  STS [R5], R6 ;  /* 0x0000000605007388 */ /* 0x000fe80000000800 */
[----:B------:R-:W5:Y:S02]  /*0440*/  LDS R8, [R5] ;  /* 0x0000000005087984 */ /* 0x000f640000000800 */
[----:B-----5:R-:W-:-:S05]  /*0450*/  FADD R8, R15, R8 ;  /* 0x000000080f087221 */ /* 0x020fca0000000000 */
[----:B------:R-:W-:Y:S04]  /*0460*/  STS [R5], R8 ;  /* 0x0000000805007388 */ /* 0x000fe80000000800 */
[----:B------:R-:W1:Y:S02]  /*0470*/  LDS R14, [R5] ;  /* 0x00000000050e7984 */ /* 0x000e640000000800 */
[----:B-1----:R-:W-:-:S05]  /*0480*/  FADD R14, R11, R14 ;  /* 0x0000000e0b0e7221 */ /* 0x002fca0000000000 */
[----:B------:R-:W-:Y:S04]  /*0490*/  STS [R5], R14 ;  /* 0x0000000e05007388 */ /* 0x000fe80000000800 */
[----:B------:R-:W1:Y:S02]  /*04a0*/  LDS R7, [R5] ;  /* 0x0000000005077984 */ /* 0x000e640000000800 */
[----:B-1----:R-:W-:-:S05]  /*04b0*/  FADD R16, R16, R7 ;  /* 0x0000000710107221 */ /* 0x002fca0000000000 */
[----:B------:R-:W-:Y:S04]  /*04c0*/  STS [R5], R16 ;  /* 0x0000001005007388 */ /* 0x000fe80000000800 */
[----:B------:R-:W1:Y:S01]  /*04d0*/  LDS R10, [R5] ;  /* 0x00000000050a7984 */ /* 0x000e620000000800 */
[----:B------:R-:W-:-:S04]  /*04e0*/  UIADD3 UR4, UPT, UPT, UR4, 0x10, URZ ;  /* 0x0000001004047890 */ /* 0x000fc8000fffe0ff */
[----:B------:R-:W-:Y:S01]  /*04f0*/  UISETP.NE.AND UP0, UPT, UR4, 0x80, UPT ;  /* 0x000000800400788c */ /* 0x000fe2000bf05270 */
[----:B0-----:R-:W-:-:S04]  /*0500*/  IADD3 R2, P0, PT, R2, 0x4000, RZ ;  /* 0x0000400002027810 */ /* 0x001fc80007f1e0ff */
[----:B------:R-:W-:Y:S01]  /*0510*/  IADD3.X R3, PT, PT, RZ, R3, RZ, P0, !PT ;  /* 0x00000003ff037210 */ /* 0x000fe200007fe4ff */
[----:B-1----:R-:W-:-:S05]  /*0520*/  FADD R10, R17, R10 ;  /* 0x0000000a110a7221 */ /* 0x002fca0000000000 */
[----:B------:R0:W-:Y:S01]  /*0530*/  STS [R5], R10 ;  /* 0x0000000a05007388 */ /* 0x0001e20000000800 */
[----:B------:R-:W-:Y:S05]  /*0540*/  BRA.U UP0, `(.L_x_0) ;  /* 0xfffffff900ec7547 */ /* 0x000fea000b83ffff */
[----:B------:R-:W-:Y:S01]  /*0550*/  BAR.SYNC.DEFER_BLOCKING 0x0 ;  /* 0x0000000000007b1d */ /* 0x000fe20000010000 */
[C---:B------:R-:W-:Y:S02]  /*0560*/  ISETP.GT.U32.AND P1, PT, R4.reuse, 0x7f, PT ;  /* 0x0000007f0400780c */ /* 0x040fe40003f24070 */
[----:B------:R-:W-:-:S11]  /*0570*/  ISETP.GT.U32.AND P0, PT, R4, 0x3f, PT ;  /* 0x0000003f0400780c */ /* 0x000fd60003f04070 */
[----:B------:R-:W-:Y:S04]  /*0580*/  @!P1 LDS R2, [R5+0x200] ;  /* 0x0002000005029984 */ /* 0x000fe80000000800 */
[----:B------:R-:W1:Y:S02]  /*0590*/  @!P1 LDS R3, [R5] ;  /* 0x0000000005039984 */ /* 0x000e640000000800 */
[----:B-1----:R-:W-:-:S05]  /*05a0*/  @!P1 FADD R2, R2, R3 ;  /* 0x0000000302029221 */ /* 0x002fca0000000000 */
[----:B------:R-:W-:Y:S01]  /*05b0*/  @!P1 STS [R5], R2 ;  /* 0x0000000205009388 */ /* 0x000fe20000000800 */
[----:B------:R-:W-:Y:S01]  /*05c0*/  BAR.SYNC.DEFER_BLOCKING 0x0 ;  /* 0x0000000000007b1d */ /* 0x000fe20000010000 */
[----:B------:R-:W-:-:S05]  /*05d0*/  ISETP.GT.U32.AND P1, PT, R4, 0x1f, PT ;  /* 0x0000001f0400780c */ /* 0x000fca0003f24070 */
[----:B------:R-:W-:Y:S04]  /*05e0*/  @!P0 LDS R3, [R5+0x100] ;  /* 0x0001000005038984 */ /* 0x000fe80000000800 */
[----:B------:R-:W1:Y:S02]  /*05f0*/  @!P0 LDS R6, [R5] ;  /* 0x0000000005068984 */ /* 0x000e640000000800 */
[----:B-1----:R-:W-:-:S05]  /*0600*/  @!P0 FADD R6, R3, R6 ;  /* 0x0000000603068221 */ /* 0x002fca0000000000 */
[----:B------:R1:W-:Y:S01]  /*0610*/  @!P0 STS [R5], R6 ;  /* 0x0000000605008388 */ /* 0x0003e20000000800 */
[----:B------:R-:W-:Y:S06]  /*0620*/  BAR.SYNC.DEFER_BLOCKING 0x0 ;  /* 0x0000000000007b1d */ /* 0x000fec0000010000 */
[----:B------:R-:W-:Y:S05]  /*0630*/  @P1 EXIT ;  /* 0x000000000000194d */ /* 0x000fea0003800000 */
[----:B------:R-:W-:Y:S01]  /*0640*/  LDS R2, [R5+0x80] ;  /* 0x0000800005027984 */ /* 0x000fe20000000800 */
[----:B------:R-:W-:-:S03]  /*0650*/  ISETP.NE.AND P0, PT, R4, RZ, PT ;  /* 0x000000ff0400720c */ /* 0x000fc60003f05270 */
[----:B------:R-:W2:Y:S02]  /*0660*/  LDS R3, [R5] ;  /* 0x0000000005037984 */ /* 0x000ea40000000800 */
[----:B--2---:R-:W-:-:S05]  /*0670*/  FADD R2, R2, R3 ;  /* 0x0000000302027221 */ /* 0x004fca0000000000 */
[----:B------:R-:W-:Y:S04]  /*0680*/  STS [R5], R2 ;  /* 0x0000000205007388 */ /* 0x000fe80000000800 */
[----:B------:R-:W-:Y:S04]  /*0690*/  LDS R3, [R5+0x40] ;  /* 0x0000400005037984 */ /* 0x000fe80000000800 */
[----:B-1----:R-:W1:Y:S02]  /*06a0*/  LDS R6, [R5] ;  /* 0x0000000005067984 */ /* 0x002e640000000800 */
[----:B-1----:R-:W-:-:S05]  /*06b0*/  FADD R6, R3, R6 ;  /* 0x0000000603067221 */ /* 0x002fca0000000000 */
[----:B------:R-:W-:Y:S04]  /*06c0*/  STS [R5], R6 ;  /* 0x0000000605007388 */ /* 0x000fe80000000800 */
[----:B------:R-:W-:Y:S04]  /*06d0*/  LDS R3, [R5+0x20] ;  /* 0x0000200005037984 */ /* 0x000fe80000000800 */
[----:B------:R-:W1:Y:S02]  /*06e0*/  LDS R8, [R5] ;  /* 0x0000000005087984 */ /* 0x000e640000000800 */
[----:B-1----:R-:W-:-:S05]  /*06f0*/  FADD R8, R3, R8 ;  /* 0x0000000803087221 */ /* 0x002fca0000000000 */
[----:B------:R-:W-:Y:S04]  /*0700*/  STS [R5], R8 ;  /* 0x0000000805007388 */ /* 0x000fe80000000800 */
[----:B------:R-:W-:Y:S04]  /*0710*/  LDS R3, [R5+0x10] ;  /* 0x0000100005037984 */ /* 0x000fe80000000800 */
[----:B0-----:R-:W0:Y:S02]  /*0720*/  LDS R10, [R5] ;  /* 0x00000000050a7984 */ /* 0x001e240000000800 */
[----:B0-----:R-:W-:-:S05]  /*0730*/  FADD R10, R3, R10 ;  /* 0x0000000a030a7221 */ /* 0x001fca0000000000 */
[----:B------:R-:W-:Y:S04]  /*0740*/  STS [R5], R10 ;  /* 0x0000000a05007388 */ /* 0x000fe80000000800 */
[----:B------:R-:W-:Y:S04]  /*0750*/  LDS R2, [R5+0x8] ;  /* 0x0000080005027984 */ /* 0x000fe80000000800 */
[----:B------:R-:W0:Y:S02]  /*0760*/  LDS R3, [R5] ;  /* 0x0000000005037984 */ /* 0x000e240000000800 */
[----:B0-----:R-:W-:-:S05]  /*0770*/  FADD R2, R2, R3 ;  /* 0x0000000302027221 */ /* 0x001fca0000000000 */
[----:B------:R-:W-:Y:S04]  /*0780*/  STS [R5], R2 ;  /* 0x0000000205007388 */ /* 0x000fe80000000800 */
[----:B------:R-:W-:Y:S04]  /*0790*/  LDS R3, [R5+0x4] ;  /* 0x0000040005037984 */ /* 0x000fe80000000800 */
[----:B------:R-:W0:Y:S02]  /*07a0*/  LDS R6, [R5] ;  /* 0x0000000005067984 */ /* 0x000e240000000800 */
[----:B0-----:R-:W-:-:S05]  /*07b0*/  FADD R6, R3, R6 ;  /* 0x0000000603067221 */ /* 0x001fca0000000000 */
[----:B------:R0:W-:Y:S01]  /*07c0*/  STS [R5], R6 ;  /* 0x0000000605007388 */ /* 0x0001e20000000800 */
[----:B------:R-:W-:Y:S05]  /*07d0*/  @P0 EXIT ;  /* 0x000000000000094d */ /* 0x000fea0003800000 */
[----:B0-----:R-:W0:Y:S01]  /*07e0*/  LDS R5, [UR5] ;  /* 0x00000005ff057984 */ /* 0x001e220008000800 */
[----:B------:R-:W1:Y:S02]  /*07f0*/  LDC.64 R2, c[0x0][0x388] ;  /* 0x0000e200ff027b82 */ /* 0x000e640000000a00 */
[----:B-1----:R-:W-:-:S05]  /*0800*/  IMAD.WIDE.U32 R2, R0, 0x4, R2 ;  /* 0x0000000400027825 */ /* 0x002fca00078e0002 */
[----:B0-----:R-:W-:Y:S01]  /*0810*/  STG.E desc[UR6][R2.64], R5 ;  /* 0x0000000502007986 */ /* 0x001fe2000c101906 */
[----:B------:R-:W-:Y:S05]  /*0820*/  EXIT ;  /* 0x000000000000794d */ /* 0x000fea0003800000 */
.L_x_1:
[----:B------:R-:W-:-:S00]  /*0830*/  BRA `(.L_x_1) ;  /* 0xfffffffc00fc7947 */ /* 0x000fc0000383ffff */
[----:B------:R-:W-:-:S00]  /*0840*/  NOP ;  /* 0x0000000000007918 */ /* 0x000fc00000000000 */
        /* <DEDUP_REMOVED lines=11> */
.L_x_2:


//--------------------- .nv.shared._Z6reduceILj32768ELj128EEvPfS0_ --------------------------
	.section	.nv.shared._Z6reduceILj32768ELj128EEvPfS0_,"aw",@nobits
	.sectionflags	@""
	.align	4
.nv.shared._Z6reduceILj32768ELj128EEvPfS0_:
	.zero		2048


//--------------------- .nv.shared.reserved.0     --------------------------
	.section	.nv.shared.reserved.0,"aw",@nobits
	.weak		__nv_reservedSMEM_offset_0_alias
	.size		__nv_reservedSMEM_offset_0_alias, 0, 64
	.other		__nv_reservedSMEM_offset_0_alias,@"STO_CUDA_RESERVED_SHARED STV_DEFAULT"
__nv_reservedSMEM_offset_0_alias:
	.zero		0
	.zero		64


//--------------------- .nv.constant0._Z6reduceILj32768ELj128EEvPfS0_ --------------------------
	.section	.nv.constant0._Z6reduceILj32768ELj128EEvPfS0_,"a",@progbits
	.sectionflags	@""
	.align	4
.nv.constant0._Z6reduceILj32768ELj128EEvPfS0_:
	.zero		912


//--------------------- SYMBOLS --------------------------

	.type		.nv.reservedSmem.offset0,@object
	.size		.nv.reservedSmem.offset0,0x4
	.type		.nv.reservedSmem.cap,@object
	.size		.nv.reservedSmem.cap,0x4
